//
// Generated by NVIDIA NVVM Compiler
//
// Compiler Build ID: CL-36424714
// Cuda compilation tools, release 13.0, V13.0.88
// Based on NVVM 20.0.0
//

.version 9.0
.target sm_100
.address_size 64

	// .globl	_Z12sumReductionPKiPii
.extern .shared .align 16 .b8 sdata[];

.visible .entry _Z12sumReductionPKiPii(
	.param .u64 .ptr .align 1 _Z12sumReductionPKiPii_param_0,
	.param .u64 .ptr .align 1 _Z12sumReductionPKiPii_param_1,
	.param .u32 _Z12sumReductionPKiPii_param_2
)
{
	.reg .pred 	%p<6>;
	.reg .b32 	%r<22>;
	.reg .b64 	%rd<9>;

	ld.param.u64 	%rd1, [_Z12sumReductionPKiPii_param_0];
	ld.param.u64 	%rd2, [_Z12sumReductionPKiPii_param_1];
	ld.param.u32 	%r11, [_Z12sumReductionPKiPii_param_2];
	mov.u32 	%r1, %tid.x;
	mov.u32 	%r2, %ctaid.x;
	mov.u32 	%r21, %ntid.x;
	mad.lo.s32 	%r4, %r2, %r21, %r1;
	setp.ge.s32 	%p1, %r4, %r11;
	mov.b32 	%r20, 0;
	@%p1 bra 	$L__BB0_2;
	cvta.to.global.u64 	%rd3, %rd1;
	mul.wide.s32 	%rd4, %r4, 4;
	add.s64 	%rd5, %rd3, %rd4;
	ld.global.u32 	%r20, [%rd5];
$L__BB0_2:
	shl.b32 	%r12, %r1, 2;
	mov.u32 	%r13, sdata;
	add.s32 	%r7, %r13, %r12;
	st.shared.u32 	[%r7], %r20;
	bar.sync 	0;
	setp.lt.u32 	%p2, %r21, 2;
	@%p2 bra 	$L__BB0_6;
$L__BB0_3:
	shr.u32 	%r9, %r21, 1;
	setp.ge.u32 	%p3, %r1, %r9;
	@%p3 bra 	$L__BB0_5;
	shl.b32 	%r14, %r9, 2;
	add.s32 	%r15, %r7, %r14;
	ld.shared.u32 	%r16, [%r15];
	ld.shared.u32 	%r17, [%r7];
	add.s32 	%r18, %r17, %r16;
	st.shared.u32 	[%r7], %r18;
$L__BB0_5:
	bar.sync 	0;
	setp.gt.u32 	%p4, %r21, 3;
	mov.u32 	%r21, %r9;
	@%p4 bra 	$L__BB0_3;
$L__BB0_6:
	setp.ne.s32 	%p5, %r1, 0;
	@%p5 bra 	$L__BB0_8;
	ld.shared.u32 	%r19, [sdata];
	cvta.to.global.u64 	%rd6, %rd2;
	mul.wide.u32 	%rd7, %r2, 4;
	add.s64 	%rd8, %rd6, %rd7;
	st.global.u32 	[%rd8], %r19;
$L__BB0_8:
	ret;

}


// ===== COMPILED SASS (sm_100) =====

	.target	sm_100

	.elftype	@"ET_EXEC"


//--------------------- .note.nv.tkinfo           --------------------------
	.section	.note.nv.tkinfo,"",@"SHT_NOTE"
	.sectionflags	@"SHF_NOTE_NV_TKINFO"
	.tkinfo
        /*0018*/ 	.word	0x00000002
        /*0030*/ 	.string	""
        /*0030*/ 	.string	"ptxas"
        /*0030*/ 	.string	"Cuda compilation tools, release 13.0, V13.0.88"
        /*0030*/ 	.string	"Build cuda_13.0.r13.0/compiler.36424714_0"
        /*0030*/ 	.string	"-arch sm_100 -m 64 "



//--------------------- .note.nv.cuinfo           --------------------------
	.section	.note.nv.cuinfo,"",@"SHT_NOTE"
	.sectionflags	@"SHF_NOTE_NV_CUINFO"
        /*0018*/ 	.short	0x0002
        /*001a*/ 	.short	0x0064
        /*001c*/ 	.short	0x0082
	.zero		2


//--------------------- .nv.info                  --------------------------
	.section	.nv.info,"",@"SHT_CUDA_INFO"
	.align	4


	//----- nvinfo : EIATTR_REGCOUNT
	.align		4
        /*0000*/ 	.byte	0x04, 0x2f
        /*0002*/ 	.short	(.L_1 - .L_0)
	.align		4
.L_0:
        /*0004*/ 	.word	index@(_Z12sumReductionPKiPii)
        /*0008*/ 	.word	0x0000000b


	//----- nvinfo : EIATTR_FRAME_SIZE
	.align		4
.L_1:
        /*000c*/ 	.byte	0x04, 0x11
        /*000e*/ 	.short	(.L_3 - .L_2)
	.align		4
.L_2:
        /*0010*/ 	.word	index@(_Z12sumReductionPKiPii)
        /*0014*/ 	.word	0x00000000


	//----- nvinfo : EIATTR_MIN_STACK_SIZE
	.align		4
.L_3:
        /*0018*/ 	.byte	0x04, 0x12
        /*001a*/ 	.short	(.L_5 - .L_4)
	.align		4
.L_4:
        /*001c*/ 	.word	index@(_Z12sumReductionPKiPii)
        /*0020*/ 	.word	0x00000000
.L_5:


//--------------------- .nv.compat                --------------------------
	.section	.nv.compat,"",@"SHT_CUDA_COMPAT_INFO"
	.align	4
        /*0000*/ 	.byte	0x02, 0x09, 0x00, 0x00, 0x02, 0x02, 0x01, 0x00, 0x02, 0x05, 0x05, 0x00, 0x03, 0x07, 0x01, 0x01
        /*0010*/ 	.byte	0x02, 0x03, 0x00, 0x00, 0x02, 0x06, 0x01, 0x00, 0x04, 0x0b, 0x08, 0x00, 0x09, 0x00, 0x00, 0x00
        /*0020*/ 	.byte	0x00, 0x00, 0x00, 0x00


//--------------------- .nv.info._Z12sumReductionPKiPii --------------------------
	.section	.nv.info._Z12sumReductionPKiPii,"",@"SHT_CUDA_INFO"
	.sectionflags	@""
	.align	4


	//----- nvinfo : EIATTR_CUDA_API_VERSION
	.align		4
        /*0000*/ 	.byte	0x04, 0x37
        /*0002*/ 	.short	(.L_7 - .L_6)
.L_6:
        /*0004*/ 	.word	0x00000082


	//----- nvinfo : EIATTR_KPARAM_INFO
	.align		4
.L_7:
        /*0008*/ 	.byte	0x04, 0x17
        /*000a*/ 	.short	(.L_9 - .L_8)
.L_8:
        /*000c*/ 	.word	0x00000000
        /*0010*/ 	.short	0x0002
        /*0012*/ 	.short	0x0010
        /*0014*/ 	.byte	0x00, 0xf0, 0x11, 0x00


	//----- nvinfo : EIATTR_KPARAM_INFO
	.align		4
.L_9:
        /*0018*/ 	.byte	0x04, 0x17
        /*001a*/ 	.short	(.L_11 - .L_10)
.L_10:
        /*001c*/ 	.word	0x00000000
        /*0020*/ 	.short	0x0001
        /*0022*/ 	.short	0x0008
        /*0024*/ 	.byte	0x00, 0xf5, 0x21, 0x00


	//----- nvinfo : EIATTR_KPARAM_INFO
	.align		4
.L_11:
        /*0028*/ 	.byte	0x04, 0x17
        /*002a*/ 	.short	(.L_13 - .L_12)
.L_12:
        /*002c*/ 	.word	0x00000000
        /*0030*/ 	.short	0x0000
        /*0032*/ 	.short	0x0000
        /*0034*/ 	.byte	0x00, 0xf5, 0x21, 0x00


	//----- nvinfo : EIATTR_SPARSE_MMA_MASK
	.align		4
.L_13:
        /*0038*/ 	.byte	0x03, 0x50
        /*003a*/ 	.short	0x0000


	//----- nvinfo : EIATTR_MAXREG_COUNT
	.align		4
        /*003c*/ 	.byte	0x03, 0x1b
        /*003e*/ 	.short	0x00ff


	//----- nvinfo : EIATTR_NUM_BARRIERS
	.align		4
        /*0040*/ 	.byte	0x02, 0x4c
        /*0042*/ 	.byte	0x01
	.zero		1


	//----- nvinfo : EIATTR_MERCURY_ISA_VERSION
	.align		4
        /*0044*/ 	.byte	0x03, 0x5f
        /*0046*/ 	.short	0x0101


	//----- nvinfo : EIATTR_VRC_CTA_INIT_COUNT
	.align		4
        /*0048*/ 	.byte	0x02, 0x4a
	.zero		1
	.zero		1


	//----- nvinfo : EIATTR_EXIT_INSTR_OFFSETS
	.align		4
        /*004c*/ 	.byte	0x04, 0x1c
        /*004e*/ 	.short	(.L_15 - .L_14)


	//   ....[0]....
.L_14:
        /*0050*/ 	.word	0x00000210


	//   ....[1]....
        /*0054*/ 	.word	0x00000290


	//----- nvinfo : EIATTR_CBANK_PARAM_SIZE
	.align		4
.L_15:
        /*0058*/ 	.byte	0x03, 0x19
        /*005a*/ 	.short	0x0014


	//----- nvinfo : EIATTR_PARAM_CBANK
	.align		4
        /*005c*/ 	.byte	0x04, 0x0a
        /*005e*/ 	.short	(.L_17 - .L_16)
	.align		4
.L_16:
        /*0060*/ 	.word	index@(.nv.constant0._Z12sumReductionPKiPii)
        /*0064*/ 	.short	0x0380
        /*0066*/ 	.short	0x0014


	//----- nvinfo : EIATTR_SW_WAR
	.align		4
.L_17:
        /*0068*/ 	.byte	0x04, 0x36
        /*006a*/ 	.short	(.L_19 - .L_18)
.L_18:
        /*006c*/ 	.word	0x00000008
.L_19:


//--------------------- .nv.callgraph             --------------------------
	.section	.nv.callgraph,"",@"SHT_CUDA_CALLGRAPH"
	.align	4
	.sectionentsize	8
	.align		4
        /*0000*/ 	.word	0x00000000
	.align		4
        /*0004*/ 	.word	0xffffffff
	.align		4
        /*0008*/ 	.word	0x00000000
	.align		4
        /*000c*/ 	.word	0xfffffffe
	.align		4
        /*0010*/ 	.word	0x00000000
	.align		4
        /*0014*/ 	.word	0xfffffffd
	.align		4
        /*0018*/ 	.word	0x00000000
	.align		4
        /*001c*/ 	.word	0xfffffffc


//--------------------- .text._Z12sumReductionPKiPii --------------------------
	.section	.text._Z12sumReductionPKiPii,"ax",@progbits
	.align	128
        .global         _Z12sumReductionPKiPii
        .type           _Z12sumReductionPKiPii,@function
        .size           _Z12sumReductionPKiPii,(.L_x_3 - _Z12sumReductionPKiPii)
        .other          _Z12sumReductionPKiPii,@"STO_CUDA_ENTRY STV_DEFAULT"
_Z12sumReductionPKiPii:
.text._Z12sumReductionPKiPii:
[----:B------:R-:W-:Y:S01]  /*0000*/  LDC R1, c[0x0][0x37c] ;  /* 0x0000df00ff017b82 */ /* 0x000fe20000000800 */
[----:B------:R-:W0:Y:S01]  /*0010*/  S2R R6, SR_TID.X ;  /* 0x0000000000067919 */ /* 0x000e220000002100 */
[----:B------:R-:W0:Y:S01]  /*0020*/  LDCU UR8, c[0x0][0x360] ;  /* 0x00006c00ff0877ac */ /* 0x000e220008000800 */
[----:B------:R-:W-:Y:S01]  /*0030*/  IMAD.MOV.U32 R4, RZ, RZ, RZ ;  /* 0x000000ffff047224 */ /* 0x000fe200078e00ff */
[----:B------:R-:W0:Y:S01]  /*0040*/  S2R R7, SR_CTAID.X ;  /* 0x0000000000077919 */ /* 0x000e220000002500 */
[----:B------:R-:W1:Y:S01]  /*0050*/  LDCU UR4, c[0x0][0x390] ;  /* 0x00007200ff0477ac */ /* 0x000e620008000800 */
[----:B------:R-:W2:Y:S01]  /*0060*/  LDCU.64 UR6, c[0x0][0x358] ;  /* 0x00006b00ff0677ac */ /* 0x000ea20008000a00 */
[----:B0-----:R-:W-:-:S05]  /*0070*/  IMAD R5, R7, UR8, R6 ;  /* 0x0000000807057c24 */ /* 0x001fca000f8e0206 */
[----:B-1----:R-:W-:-:S13]  /*0080*/  ISETP.GE.AND P0, PT, R5, UR4, PT ;  /* 0x0000000405007c0c */ /* 0x002fda000bf06270 */
[----:B------:R-:W0:Y:S02]  /*0090*/  @!P0 LDC.64 R2, c[0x0][0x380] ;  /* 0x0000e000ff028b82 */ /* 0x000e240000000a00 */
[----:B0-----:R-:W-:-:S05]  /*00a0*/  @!P0 IMAD.WIDE R2, R5, 0x4, R2 ;  /* 0x0000000405028825 */ /* 0x001fca00078e0202 */
[----:B--2---:R-:W2:Y:S01]  /*00b0*/  @!P0 LDG.E R4, desc[UR6][R2.64] ;  /* 0x0000000602048981 */ /* 0x004ea2000c1e1900 */
[----:B------:R-:W0:Y:S01]  /*00c0*/  S2UR UR5, SR_CgaCtaId ;  /* 0x00000000000579c3 */ /* 0x000e220000008800 */
[----:B------:R-:W-:Y:S01]  /*00d0*/  IMAD.U32 R0, RZ, RZ, UR8 ;  /* 0x00000008ff007e24 */ /* 0x000fe2000f8e00ff */
[----:B------:R-:W-:Y:S01]  /*00e0*/  UMOV UR4, 0x400 ;  /* 0x0000040000047882 */ /* 0x000fe20000000000 */
[----:B------:R-:W-:-:S03]  /*00f0*/  ISETP.NE.AND P0, PT, R6, RZ, PT ;  /* 0x000000ff0600720c */ /* 0x000fc60003f05270 */
[----:B------:R-:W-:Y:S01]  /*0100*/  ISETP.GE.U32.AND P1, PT, R0, 0x2, PT ;  /* 0x000000020000780c */ /* 0x000fe20003f26070 */
[----:B0-----:R-:W-:-:S06]  /*0110*/  ULEA UR4, UR5, UR4, 0x18 ;  /* 0x0000000405047291 */ /* 0x001fcc000f8ec0ff */
[----:B------:R-:W-:-:S05]  /*0120*/  LEA R5, R6, UR4, 0x2 ;  /* 0x0000000406057c11 */ /* 0x000fca000f8e10ff */
[----:B--2---:R0:W-:Y:S01]  /*0130*/  STS [R5], R4 ;  /* 0x0000000405007388 */ /* 0x0041e20000000800 */
[----:B------:R-:W-:Y:S06]  /*0140*/  BAR.SYNC.DEFER_BLOCKING 0x0 ;  /* 0x0000000000007b1d */ /* 0x000fec0000010000 */
[----:B------:R-:W-:Y:S05]  /*0150*/  @!P1 BRA `(.L_x_0) ;  /* 0x00000000002c9947 */ /* 0x000fea0003800000 */
.L_x_1:
[----:B------:R-:W-:-:S04]  /*0160*/  SHF.R.U32.HI R8, RZ, 0x1, R0 ;  /* 0x00000001ff087819 */ /* 0x000fc80000011600 */
[----:B------:R-:W-:-:S13]  /*0170*/  ISETP.GE.U32.AND P1, PT, R6, R8, PT ;  /* 0x000000080600720c */ /* 0x000fda0003f26070 */
[----:B------:R-:W-:Y:S01]  /*0180*/  @!P1 LEA R2, R8, R5, 0x2 ;  /* 0x0000000508029211 */ /* 0x000fe200078e10ff */
[----:B------:R-:W-:Y:S05]  /*0190*/  @!P1 LDS R3, [R5] ;  /* 0x0000000005039984 */ /* 0x000fea0000000800 */
[----:B------:R-:W0:Y:S02]  /*01a0*/  @!P1 LDS R2, [R2] ;  /* 0x0000000002029984 */ /* 0x000e240000000800 */
[----:B0-----:R-:W-:-:S05]  /*01b0*/  @!P1 IMAD.IADD R4, R2, 0x1, R3 ;  /* 0x0000000102049824 */ /* 0x001fca00078e0203 */
[----:B------:R1:W-:Y:S01]  /*01c0*/  @!P1 STS [R5], R4 ;  /* 0x0000000405009388 */ /* 0x0003e20000000800 */
[----:B------:R-:W-:Y:S01]  /*01d0*/  BAR.SYNC.DEFER_BLOCKING 0x0 ;  /* 0x0000000000007b1d */ /* 0x000fe20000010000 */
[----:B------:R-:W-:Y:S02]  /*01e0*/  ISETP.GT.U32.AND P1, PT, R0, 0x3, PT ;  /* 0x000000030000780c */ /* 0x000fe40003f24070 */
[----:B------:R-:W-:-:S11]  /*01f0*/  MOV R0, R8 ;  /* 0x0000000800007202 */ /* 0x000fd60000000f00 */
[----:B-1----:R-:W-:Y:S05]  /*0200*/  @P1 BRA `(.L_x_1) ;  /* 0xfffffffc00d41947 */ /* 0x002fea000383ffff */
.L_x_0:
[----:B------:R-:W-:Y:S05]  /*0210*/  @P0 EXIT ;  /* 0x000000000000094d */ /* 0x000fea0003800000 */
[----:B------:R-:W1:Y:S01]  /*0220*/  S2UR UR5, SR_CgaCtaId ;  /* 0x00000000000579c3 */ /* 0x000e620000008800 */
[----:B------:R-:W-:-:S07]  /*0230*/  UMOV UR4, 0x400 ;  /* 0x0000040000047882 */ /* 0x000fce0000000000 */
[----:B------:R-:W2:Y:S01]  /*0240*/  LDC.64 R2, c[0x0][0x388] ;  /* 0x0000e200ff027b82 */ /* 0x000ea20000000a00 */
[----:B-1----:R-:W-:Y:S01]  /*0250*/  ULEA UR4, UR5, UR4, 0x18 ;  /* 0x0000000405047291 */ /* 0x002fe2000f8ec0ff */
[----:B--2---:R-:W-:-:S08]  /*0260*/  IMAD.WIDE.U32 R2, R7, 0x4, R2 ;  /* 0x0000000407027825 */ /* 0x004fd000078e0002 */
[----:B0-----:R-:W0:Y:S04]  /*0270*/  LDS R5, [UR4] ;  /* 0x00000004ff057984 */ /* 0x001e280008000800 */
[----:B0-----:R-:W-:Y:S01]  /*0280*/  STG.E desc[UR6][R2.64], R5 ;  /* 0x0000000502007986 */ /* 0x001fe2000c101906 */
[----:B------:R-:W-:Y:S05]  /*0290*/  EXIT ;  /* 0x000000000000794d */ /* 0x000fea0003800000 */
.L_x_2:
[----:B------:R-:W-:-:S00]  /*02a0*/  BRA `(.L_x_2) ;  /* 0xfffffffc00fc7947 */ /* 0x000fc0000383ffff */
[----:B------:R-:W-:-:S00]  /*02b0*/  NOP ;  /* 0x0000000000007918 */ /* 0x000fc00000000000 */
        /* <DEDUP_REMOVED lines=12> */
.L_x_3:


//--------------------- .nv.shared._Z12sumReductionPKiPii --------------------------
	.section	.nv.shared._Z12sumReductionPKiPii,"aw",@nobits
	.sectionflags	@""
	.align	16
	.zero		1024


//--------------------- .nv.shared.reserved.0     --------------------------
	.section	.nv.shared.reserved.0,"aw",@nobits
	.weak		__nv_reservedSMEM_offset_0_alias
	.size		__nv_reservedSMEM_offset_0_alias, 0, 64
	.other		__nv_reservedSMEM_offset_0_alias,@"STO_CUDA_RESERVED_SHARED STV_DEFAULT"
__nv_reservedSMEM_offset_0_alias:
	.zero		0
	.zero		64


//--------------------- .nv.constant0._Z12sumReductionPKiPii --------------------------
	.section	.nv.constant0._Z12sumReductionPKiPii,"a",@progbits
	.sectionflags	@""
	.align	4
.nv.constant0._Z12sumReductionPKiPii:
	.zero		916


//--------------------- SYMBOLS --------------------------

	.type		.nv.reservedSmem.offset0,@object
	.size		.nv.reservedSmem.offset0,0x4
	.type		.nv.reservedSmem.cap,@object
	.size		.nv.reservedSmem.cap,0x4
